	.headerflags	@"EF_CUDA_TEXMODE_UNIFIED EF_CUDA_64BIT_ADDRESS EF_CUDA_ACCELERATORS EF_CUDA_SM90 EF_CUDA_VIRTUAL_SM(EF_CUDA_SM90)"
	.elftype	@"ET_EXEC"


//--------------------- .nv.info                  --------------------------
	.section	.nv.info,"",@"SHT_CUDA_INFO"
	.align	4


	//----- nvinfo : EIATTR_REGCOUNT
	.align		4
        /*0000*/ 	.byte	0x04, 0x2f
        /*0002*/ 	.short	(.L_2 - .L_1)
	.align		4
.L_1:
        /*0004*/ 	.word	index@(triton_poi_fused_leaky_relu_4)
        /*0008*/ 	.word	0x0000002c


	//----- nvinfo : EIATTR_MIN_STACK_SIZE
	.align		4
.L_2:
        /*000c*/ 	.byte	0x04, 0x12
        /*000e*/ 	.short	(.L_4 - .L_3)
	.align		4
.L_3:
        /*0010*/ 	.word	index@(triton_poi_fused_leaky_relu_4)
        /*0014*/ 	.word	0x00000000


	//----- nvinfo : EIATTR_FRAME_SIZE
	.align		4
.L_4:
        /*0018*/ 	.byte	0x04, 0x11
        /*001a*/ 	.short	(.L_6 - .L_5)
	.align		4
.L_5:
        /*001c*/ 	.word	index@(triton_poi_fused_leaky_relu_4)
        /*0020*/ 	.word	0x00000000


	//----- nvinfo : EIATTR_MIN_STACK_SIZE
	.align		4
.L_6:
        /*0024*/ 	.byte	0x04, 0x12
        /*0026*/ 	.short	(.L_8 - .L_7)
	.align		4
.L_7:
        /*0028*/ 	.word	index@(triton_poi_fused_leaky_relu_4)
        /*002c*/ 	.word	0x00000000
.L_8:


//--------------------- .nv.info.triton_poi_fused_leaky_relu_4 --------------------------
	.section	.nv.info.triton_poi_fused_leaky_relu_4,"",@"SHT_CUDA_INFO"
	.sectionflags	@""
	.align	4


	//----- nvinfo : EIATTR_CUDA_API_VERSION
	.align		4
        /*0000*/ 	.byte	0x04, 0x37
        /*0002*/ 	.short	(.L_10 - .L_9)
.L_9:
        /*0004*/ 	.word	0x0000007c


	//----- nvinfo : EIATTR_KPARAM_INFO
	.align		4
.L_10:
        /*0008*/ 	.byte	0x04, 0x17
        /*000a*/ 	.short	(.L_12 - .L_11)
.L_11:
        /*000c*/ 	.word	0x00000000
        /*0010*/ 	.short	0x0005
        /*0012*/ 	.short	0x0024
        /*0014*/ 	.byte	0x00, 0xf0, 0x11, 0x00


	//----- nvinfo : EIATTR_KPARAM_INFO
	.align		4
.L_12:
        /*0018*/ 	.byte	0x04, 0x17
        /*001a*/ 	.short	(.L_14 - .L_13)
.L_13:
        /*001c*/ 	.word	0x00000000
        /*0020*/ 	.short	0x0004
        /*0022*/ 	.short	0x0020
        /*0024*/ 	.byte	0x00, 0xf0, 0x11, 0x00


	//----- nvinfo : EIATTR_KPARAM_INFO
	.align		4
.L_14:
        /*0028*/ 	.byte	0x04, 0x17
        /*002a*/ 	.short	(.L_16 - .L_15)
.L_15:
        /*002c*/ 	.word	0x00000000
        /*0030*/ 	.short	0x0003
        /*0032*/ 	.short	0x0018
        /*0034*/ 	.byte	0x00, 0xf4, 0x21, 0x00


	//----- nvinfo : EIATTR_KPARAM_INFO
	.align		4
.L_16:
        /*0038*/ 	.byte	0x04, 0x17
        /*003a*/ 	.short	(.L_18 - .L_17)
.L_17:
        /*003c*/ 	.word	0x00000000
        /*0040*/ 	.short	0x0002
        /*0042*/ 	.short	0x0010
        /*0044*/ 	.byte	0x00, 0xf4, 0x21, 0x00


	//----- nvinfo : EIATTR_KPARAM_INFO
	.align		4
.L_18:
        /*0048*/ 	.byte	0x04, 0x17
        /*004a*/ 	.short	(.L_20 - .L_19)
.L_19:
        /*004c*/ 	.word	0x00000000
        /*0050*/ 	.short	0x0001
        /*0052*/ 	.short	0x0008
        /*0054*/ 	.byte	0x00, 0xf4, 0x21, 0x00


	//----- nvinfo : EIATTR_KPARAM_INFO
	.align		4
.L_20:
        /*0058*/ 	.byte	0x04, 0x17
        /*005a*/ 	.short	(.L_22 - .L_21)
.L_21:
        /*005c*/ 	.word	0x00000000
        /*0060*/ 	.short	0x0000
        /*0062*/ 	.short	0x0000
        /*0064*/ 	.byte	0x00, 0xf4, 0x21, 0x00


	//----- nvinfo : EIATTR_SPARSE_MMA_MASK
	.align		4
.L_22:
        /*0068*/ 	.byte	0x03, 0x50
        /*006a*/ 	.short	0x0000


	//----- nvinfo : EIATTR_MAXREG_COUNT
	.align		4
        /*006c*/ 	.byte	0x03, 0x1b
        /*006e*/ 	.short	0x00ff


	//----- nvinfo : EIATTR_EXIT_INSTR_OFFSETS
	.align		4
        /*0070*/ 	.byte	0x04, 0x1c
        /*0072*/ 	.short	(.L_24 - .L_23)


	//   ....[0]....
.L_23:
        /*0074*/ 	.word	0x00001120


	//   ....[1]....
        /*0078*/ 	.word	0x00001170


	//----- nvinfo : EIATTR_REQNTID
	.align		4
.L_24:
        /*007c*/ 	.byte	0x04, 0x10
        /*007e*/ 	.short	(.L_26 - .L_25)
.L_25:
        /*0080*/ 	.word	0x00000100
        /*0084*/ 	.word	0x00000001
        /*0088*/ 	.word	0x00000001


	//----- nvinfo : EIATTR_CBANK_PARAM_SIZE
	.align		4
.L_26:
        /*008c*/ 	.byte	0x03, 0x19
        /*008e*/ 	.short	0x0028


	//----- nvinfo : EIATTR_PARAM_CBANK
	.align		4
        /*0090*/ 	.byte	0x04, 0x0a
        /*0092*/ 	.short	(.L_28 - .L_27)
	.align		4
.L_27:
        /*0094*/ 	.word	index@(.nv.constant0.triton_poi_fused_leaky_relu_4)
        /*0098*/ 	.short	0x0210
        /*009a*/ 	.short	0x0028


	//----- nvinfo : EIATTR_SW_WAR
	.align		4
.L_28:
        /*009c*/ 	.byte	0x04, 0x36
        /*009e*/ 	.short	(.L_30 - .L_29)
.L_29:
        /*00a0*/ 	.word	0x00000008
.L_30:


//--------------------- .nv.callgraph             --------------------------
	.section	.nv.callgraph,"",@"SHT_CUDA_CALLGRAPH"
	.align	4
	.sectionentsize	8
	.align		4
        /*0000*/ 	.word	0x00000000
	.align		4
        /*0004*/ 	.word	0xffffffff
	.align		4
        /*0008*/ 	.word	0x00000000
	.align		4
        /*000c*/ 	.word	0xfffffffe
	.align		4
        /*0010*/ 	.word	0x00000000
	.align		4
        /*0014*/ 	.word	0xfffffffd
	.align		4
        /*0018*/ 	.word	0x00000000
	.align		4
        /*001c*/ 	.word	0xfffffffc


//--------------------- .nv.constant4             --------------------------
	.section	.nv.constant4,"a",@progbits
	.align	8
	.align		8
.nv.constant4:
        /*0000*/ 	.dword	_$_str


//--------------------- .text.triton_poi_fused_leaky_relu_4 --------------------------
	.section	.text.triton_poi_fused_leaky_relu_4,"ax",@progbits
	.sectionflags	@"SHF_BARRIERS=1"
	.align	128
        .global         triton_poi_fused_leaky_relu_4
        .type           triton_poi_fused_leaky_relu_4,@function
        .size           triton_poi_fused_leaky_relu_4,(.L_x_1 - triton_poi_fused_leaky_relu_4)
        .other          triton_poi_fused_leaky_relu_4,@"STO_CUDA_ENTRY STV_DEFAULT"
triton_poi_fused_leaky_relu_4:
.text.triton_poi_fused_leaky_relu_4:
[----:B------:R-:W0:Y:S01]  /*0000*/  LDC R1, c[0x0][0x28] ;  /* 0x00000a00ff017b82 */ /* 0x000e220000000800 */
[----:B------:R-:W1:Y:S07]  /*0010*/  S2R R25, SR_TID.X ;  /* 0x0000000000197919 */ /* 0x000e6e0000002100 */
[----:B------:R-:W2:Y:S01]  /*0020*/  LDC.64 R36, c[0x0][0x210] ;  /* 0x00008400ff247b82 */ /* 0x000ea20000000a00 */
[----:B------:R-:W-:Y:S02]  /*0030*/  CS2R R16, SRZ ;  /* 0x0000000000107805 */ /* 0x000fe4000001ff00 */
[----:B------:R-:W-:Y:S01]  /*0040*/  CS2R R18, SRZ ;  /* 0x0000000000127805 */ /* 0x000fe2000001ff00 */
[----:B------:R-:W3:Y:S01]  /*0050*/  S2R R0, SR_CTAID.Y ;  /* 0x0000000000007919 */ /* 0x000ee20000002600 */
[----:B------:R-:W-:-:S02]  /*0060*/  CS2R R20, SRZ ;  /* 0x0000000000147805 */ /* 0x000fc4000001ff00 */
[----:B------:R-:W-:Y:S01]  /*0070*/  CS2R R22, SRZ ;  /* 0x0000000000167805 */ /* 0x000fe2000001ff00 */
[----:B------:R-:W-:Y:S01]  /*0080*/  ULDC.64 UR6, c[0x0][0x208] ;  /* 0x0000820000067ab9 */ /* 0x000fe20000000a00 */
[----:B------:R-:W4:Y:S01]  /*0090*/  S2R R2, SR_CTAID.X ;  /* 0x0000000000027919 */ /* 0x000f220000002500 */
[----:B------:R-:W5:Y:S01]  /*00a0*/  LDC.64 R38, c[0x0][0x218] ;  /* 0x00008600ff267b82 */ /* 0x000f620000000a00 */
[----:B-1----:R-:W-:Y:S01]  /*00b0*/  SHF.R.U32.HI R3, RZ, 0x4, R25 ;  /* 0x00000004ff037819 */ /* 0x002fe20000011619 */
[----:B---3--:R-:W-:Y:S01]  /*00c0*/  IMAD.SHL.U32 R24, R0, 0x40, RZ ;  /* 0x0000004000187824 */ /* 0x008fe200078e00ff */
[----:B------:R-:W-:Y:S02]  /*00d0*/  SHF.R.S32.HI R26, RZ, 0x19, R0 ;  /* 0x00000019ff1a7819 */ /* 0x000fe40000011400 */
[----:B------:R-:W-:Y:S01]  /*00e0*/  SGXT.U32 R0, R3, 0x4 ;  /* 0x000000040300781a */ /* 0x000fe20000000000 */
[----:B----4-:R-:W-:Y:S01]  /*00f0*/  IMAD.SHL.U32 R2, R2, 0x40, RZ ;  /* 0x0000004002027824 */ /* 0x010fe200078e00ff */
[----:B------:R-:W-:Y:S01]  /*0100*/  SGXT R26, R26, 0x1 ;  /* 0x000000011a1a781a */ /* 0x000fe20000000200 */
[----:B------:R-:W-:Y:S01]  /*0110*/  IMAD.SHL.U32 R3, R25, 0x4, RZ ;  /* 0x0000000419037824 */ /* 0x000fe200078e00ff */
[----:B------:R-:W-:-:S04]  /*0120*/  LOP3.LUT R5, R24, 0x20, R0, 0xfe, !PT ;  /* 0x0000002018057812 */ /* 0x000fc800078efe00 */
[----:B------:R-:W-:Y:S02]  /*0130*/  LEA.HI R4, R26, R5, RZ, 0x4 ;  /* 0x000000051a047211 */ /* 0x000fe400078f20ff */
[----:B------:R-:W-:Y:S02]  /*0140*/  LOP3.LUT R32, R2, 0x3c, R3, 0xf8, !PT ;  /* 0x0000003c02207812 */ /* 0x000fe400078ef803 */
[----:B------:R-:W-:Y:S02]  /*0150*/  SHF.L.U32 R4, R4, 0x3, RZ ;  /* 0x0000000304047819 */ /* 0x000fe400000006ff */
[----:B------:R-:W-:Y:S01]  /*0160*/  ISETP.GE.AND P0, PT, R32, 0x80, PT ;  /* 0x000000802000780c */ /* 0x000fe20003f06270 */
[C---:B------:R-:W-:Y:S01]  /*0170*/  IMAD R7, R5.reuse, 0x80, R32 ;  /* 0x0000008005077824 */ /* 0x040fe200078e0220 */
[----:B------:R-:W-:Y:S02]  /*0180*/  LOP3.LUT R31, R4, 0xffffff80, RZ, 0xc0, !PT ;  /* 0xffffff80041f7812 */ /* 0x000fe400078ec0ff */
[----:B------:R-:W-:Y:S01]  /*0190*/  ISETP.LT.AND P2, PT, R5, 0x40, !P0 ;  /* 0x000000400500780c */ /* 0x000fe20004741270 */
[----:B--2---:R-:W-:Y:S01]  /*01a0*/  IMAD.WIDE R6, R7, 0x4, R36 ;  /* 0x0000000407067825 */ /* 0x004fe200078e0224 */
[----:B------:R-:W-:-:S03]  /*01b0*/  LOP3.LUT R5, R24, 0x30, R0, 0xfe, !PT ;  /* 0x0000003018057812 */ /* 0x000fc600078efe00 */
[----:B------:R-:W-:Y:S01]  /*01c0*/  IMAD.IADD R31, R32, 0x1, R31 ;  /* 0x00000001201f7824 */ /* 0x000fe200078e021f */
[----:B------:R-:W-:-:S03]  /*01d0*/  LEA.HI R4, R26, R5, RZ, 0x4 ;  /* 0x000000051a047211 */ /* 0x000fc600078f20ff */
[----:B-----5:R-:W-:-:S04]  /*01e0*/  IMAD.WIDE R8, R31, 0x4, R38 ;  /* 0x000000041f087825 */ /* 0x020fc800078e0226 */
[----:B------:R1:W2:Y:S04]  /*01f0*/  @P2 LDG.E.EL.128 R16, desc[UR6][R6.64] ;  /* 0x0000000606102981 */ /* 0x0002a8000c2e1d00 */
[----:B------:R3:W2:Y:S01]  /*0200*/  @P2 LDG.E.EL.128 R20, desc[UR6][R8.64] ;  /* 0x0000000608142981 */ /* 0x0006a2000c2e1d00 */
[----:B------:R-:W-:Y:S01]  /*0210*/  IMAD.SHL.U32 R4, R4, 0x8, RZ ;  /* 0x0000000804047824 */ /* 0x000fe200078e00ff */
[C---:B------:R-:W-:Y:S02]  /*0220*/  ISETP.LT.AND P3, PT, R5.reuse, 0x40, !P0 ;  /* 0x000000400500780c */ /* 0x040fe40004761270 */
[----:B------:R-:W-:Y:S02]  /*0230*/  CS2R R12, SRZ ;  /* 0x00000000000c7805 */ /* 0x000fe4000001ff00 */
[----:B------:R-:W-:-:S02]  /*0240*/  LEA R11, R5, R32, 0x7 ;  /* 0x00000020050b7211 */ /* 0x000fc400078e38ff */
[----:B------:R-:W-:Y:S02]  /*0250*/  CS2R R14, SRZ ;  /* 0x00000000000e7805 */ /* 0x000fe4000001ff00 */
[----:B------:R-:W-:Y:S02]  /*0260*/  LOP3.LUT R27, R4, 0xffffff80, RZ, 0xc0, !PT ;  /* 0xffffff80041b7812 */ /* 0x000fe400078ec0ff */
[----:B------:R-:W-:Y:S02]  /*0270*/  CS2R R4, SRZ ;  /* 0x0000000000047805 */ /* 0x000fe4000001ff00 */
[----:B-1----:R-:W-:Y:S02]  /*0280*/  CS2R R6, SRZ ;  /* 0x0000000000067805 */ /* 0x002fe4000001ff00 */
[----:B------:R-:W-:Y:S01]  /*0290*/  LOP3.LUT R29, R24, R0, RZ, 0xfc, !PT ;  /* 0x00000000181d7212 */ /* 0x000fe200078efcff */
[----:B------:R-:W-:-:S04]  /*02a0*/  IMAD.WIDE R10, R11, 0x4, R36 ;  /* 0x000000040b0a7825 */ /* 0x000fc800078e0224 */
[----:B------:R-:W-:Y:S01]  /*02b0*/  IMAD.IADD R30, R32, 0x1, R27 ;  /* 0x00000001201e7824 */ /* 0x000fe200078e021b */
[----:B------:R-:W-:Y:S01]  /*02c0*/  LOP3.LUT R27, R24, 0x10, R0, 0xfe, !PT ;  /* 0x00000010181b7812 */ /* 0x000fe200078efe00 */
[----:B------:R-:W4:Y:S02]  /*02d0*/  @P3 LDG.E.EL.128 R12, desc[UR6][R10.64] ;  /* 0x000000060a0c3981 */ /* 0x000f24000c2e1d00 */
[----:B---3--:R-:W-:Y:S01]  /*02e0*/  IMAD.WIDE R8, R30, 0x4, R38 ;  /* 0x000000041e087825 */ /* 0x008fe200078e0226 */
[C---:B------:R-:W-:Y:S02]  /*02f0*/  LEA.HI R28, R26.reuse, R29, RZ, 0x4 ;  /* 0x0000001d1a1c7211 */ /* 0x040fe400078f20ff */
[----:B------:R-:W-:Y:S02]  /*0300*/  LEA.HI R26, R26, R27, RZ, 0x4 ;  /* 0x0000001b1a1a7211 */ /* 0x000fe400078f20ff */
[----:B------:R1:W4:Y:S01]  /*0310*/  @P3 LDG.E.EL.128 R4, desc[UR6][R8.64] ;  /* 0x0000000608043981 */ /* 0x000322000c2e1d00 */
[----:B------:R-:W-:-:S02]  /*0320*/  IMAD.SHL.U32 R28, R28, 0x8, RZ ;  /* 0x000000081c1c7824 */ /* 0x000fc400078e00ff */
[----:B------:R-:W-:Y:S01]  /*0330*/  IMAD.SHL.U32 R26, R26, 0x8, RZ ;  /* 0x000000081a1a7824 */ /* 0x000fe200078e00ff */
[C---:B------:R-:W-:Y:S02]  /*0340*/  ISETP.LT.AND P1, PT, R29.reuse, 0x40, !P0 ;  /* 0x000000401d00780c */ /* 0x040fe40004721270 */
[----:B------:R-:W-:Y:S02]  /*0350*/  LOP3.LUT R35, R28, 0xfffffe80, RZ, 0xc0, !PT ;  /* 0xfffffe801c237812 */ /* 0x000fe400078ec0ff */
[----:B------:R-:W-:Y:S02]  /*0360*/  LEA R41, R29, R32, 0x7 ;  /* 0x000000201d297211 */ /* 0x000fe400078e38ff */
[----:B-1----:R-:W-:Y:S02]  /*0370*/  LOP3.LUT R9, R26, 0xffffff80, RZ, 0xc0, !PT ;  /* 0xffffff801a097812 */ /* 0x002fe400078ec0ff */
[C---:B------:R-:W-:Y:S01]  /*0380*/  ISETP.LT.AND P0, PT, R27.reuse, 0x40, !P0 ;  /* 0x000000401b00780c */ /* 0x040fe20004701270 */
[----:B------:R-:W-:-:S02]  /*0390*/  IMAD R27, R27, 0x80, R32 ;  /* 0x000000801b1b7824 */ /* 0x000fc400078e0220 */
[C---:B------:R-:W-:Y:S02]  /*03a0*/  IMAD.IADD R35, R32.reuse, 0x1, R35 ;  /* 0x0000000120237824 */ /* 0x040fe400078e0223 */
[----:B------:R-:W-:Y:S02]  /*03b0*/  IMAD.IADD R32, R32, 0x1, R9 ;  /* 0x0000000120207824 */ /* 0x000fe400078e0209 */
[--C-:B------:R-:W-:Y:S01]  /*03c0*/  IMAD.WIDE R40, R41, 0x4, R36.reuse ;  /* 0x0000000429287825 */ /* 0x100fe200078e0224 */
[----:B------:R-:W-:Y:S02]  /*03d0*/  CS2R R8, SRZ ;  /* 0x0000000000087805 */ /* 0x000fe4000001ff00 */
[----:B------:R-:W-:Y:S01]  /*03e0*/  CS2R R10, SRZ ;  /* 0x00000000000a7805 */ /* 0x000fe2000001ff00 */
[----:B------:R-:W-:-:S05]  /*03f0*/  IMAD.WIDE R36, R27, 0x4, R36 ;  /* 0x000000041b247825 */ /* 0x000fca00078e0224 */
[----:B------:R4:W3:Y:S01]  /*0400*/  @P0 LDG.E.EL.128 R8, desc[UR6][R36.64] ;  /* 0x0000000624080981 */ /* 0x0008e2000c2e1d00 */
[----:B--2---:R-:W-:Y:S01]  /*0410*/  FADD R26, -R23, R19 ;  /* 0x00000013171a7221 */ /* 0x004fe20000000100 */
[----:B------:R-:W-:Y:S01]  /*0420*/  FADD R27, -R22, R18 ;  /* 0x00000012161b7221 */ /* 0x000fe20000000100 */
[----:B------:R-:W-:Y:S01]  /*0430*/  FADD R28, -R21, R17 ;  /* 0x00000011151c7221 */ /* 0x000fe20000000100 */
[----:B------:R-:W-:Y:S01]  /*0440*/  FADD R29, -R20, R16 ;  /* 0x00000010141d7221 */ /* 0x000fe20000000100 */
[----:B------:R-:W-:Y:S02]  /*0450*/  CS2R R16, SRZ ;  /* 0x0000000000107805 */ /* 0x000fe4000001ff00 */
[----:B------:R-:W-:Y:S01]  /*0460*/  CS2R R18, SRZ ;  /* 0x0000000000127805 */ /* 0x000fe2000001ff00 */
[----:B------:R-:W-:-:S05]  /*0470*/  IMAD.WIDE R20, R32, 0x4, R38 ;  /* 0x0000000420147825 */ /* 0x000fca00078e0226 */
[----:B------:R1:W3:Y:S01]  /*0480*/  @P0 LDG.E.EL.128 R16, desc[UR6][R20.64] ;  /* 0x0000000614100981 */ /* 0x0002e2000c2e1d00 */
[----:B----4-:R-:W-:Y:S01]  /*0490*/  FADD R36, -R5, R13 ;  /* 0x0000000d05247221 */ /* 0x010fe20000000100 */
[----:B------:R-:W-:Y:S02]  /*04a0*/  FADD R37, -R4, R12 ;  /* 0x0000000c04257221 */ /* 0x000fe40000000100 */
[----:B------:R-:W2:Y:S01]  /*04b0*/  LDC.64 R12, c[0x0][0x220] ;  /* 0x00008800ff0c7b82 */ /* 0x000ea20000000a00 */
[----:B------:R-:W-:Y:S01]  /*04c0*/  FADD R33, -R7, R15 ;  /* 0x0000000f07217221 */ /* 0x000fe20000000100 */
[----:B------:R-:W-:Y:S01]  /*04d0*/  FADD R34, -R6, R14 ;  /* 0x0000000e06227221 */ /* 0x000fe20000000100 */
[----:B-1----:R-:W-:Y:S02]  /*04e0*/  CS2R R20, SRZ ;  /* 0x0000000000147805 */ /* 0x002fe4000001ff00 */
[----:B------:R-:W-:Y:S02]  /*04f0*/  CS2R R22, SRZ ;  /* 0x0000000000167805 */ /* 0x000fe4000001ff00 */
[----:B------:R-:W-:-:S02]  /*0500*/  CS2R R4, SRZ ;  /* 0x0000000000047805 */ /* 0x000fc4000001ff00 */
[----:B------:R-:W-:Y:S01]  /*0510*/  CS2R R6, SRZ ;  /* 0x0000000000067805 */ /* 0x000fe2000001ff00 */
[C---:B------:R-:W-:Y:S01]  /*0520*/  IMAD.WIDE R38, R35.reuse, 0x4, R38 ;  /* 0x0000000423267825 */ /* 0x040fe200078e0226 */
[----:B------:R-:W4:Y:S04]  /*0530*/  @P1 LDG.E.EL.128 R20, desc[UR6][R40.64] ;  /* 0x0000000628141981 */ /* 0x000f28000c2e1d00 */
[----:B------:R-:W4:Y:S01]  /*0540*/  @P1 LDG.E.EL.128 R4, desc[UR6][R38.64] ;  /* 0x0000000626041981 */ /* 0x000f22000c2e1d00 */
[----:B--2---:R-:W-:-:S04]  /*0550*/  IMAD.WIDE R14, R35, 0x4, R12 ;  /* 0x00000004230e7825 */ /* 0x004fc800078e020c */
[----:B---3--:R-:W-:Y:S01]  /*0560*/  FADD R19, -R19, R11 ;  /* 0x0000000b13137221 */ /* 0x008fe20000000100 */
[----:B------:R-:W-:Y:S01]  /*0570*/  FADD R18, -R18, R10 ;  /* 0x0000000a12127221 */ /* 0x000fe20000000100 */
[----:B------:R-:W-:Y:S01]  /*0580*/  FADD R17, -R17, R9 ;  /* 0x0000000911117221 */ /* 0x000fe20000000100 */
[----:B------:R-:W-:Y:S01]  /*0590*/  FADD R16, -R16, R8 ;  /* 0x0000000810107221 */ /* 0x000fe20000000100 */
[----:B------:R-:W-:Y:S02]  /*05a0*/  CS2R R8, SRZ ;  /* 0x0000000000087805 */ /* 0x000fe4000001ff00 */
[----:B------:R-:W-:-:S06]  /*05b0*/  CS2R R10, SRZ ;  /* 0x00000000000a7805 */ /* 0x000fcc000001ff00 */
[----:B------:R1:W2:Y:S01]  /*05c0*/  @P1 LDG.E.EL.128 R8, desc[UR6][R14.64] ;  /* 0x000000060e081981 */ /* 0x0002a2000c2e1d00 */
[----:B----4-:R-:W-:Y:S01]  /*05d0*/  FADD R4, -R4, R20 ;  /* 0x0000001404047221 */ /* 0x010fe20000000100 */
[----:B------:R-:W-:Y:S01]  /*05e0*/  HFMA2.MMA R20, -RZ, RZ, 1.375, 0 ;  /* 0x3d800000ff147435 */ /* 0x000fe200000001ff */
[----:B------:R-:W-:Y:S01]  /*05f0*/  FADD R5, -R5, R21 ;  /* 0x0000001505057221 */ /* 0x000fe20000000100 */
[----:B------:R-:W-:Y:S01]  /*0600*/  FADD R23, -R7, R23 ;  /* 0x0000001707177221 */ /* 0x000fe20000000100 */
[----:B-1----:R-:W-:-:S07]  /*0610*/  IMAD.WIDE R14, R32, 0x4, R12 ;  /* 0x00000004200e7825 */ /* 0x002fce00078e020c */
[-C--:B--2---:R-:W-:Y:S01]  /*0620*/  FFMA R35, R8, R20.reuse, 9.9999997473787516356e-06 ;  /* 0x3727c5ac08237423 */ /* 0x084fe20000000014 */
[----:B------:R-:W-:-:S04]  /*0630*/  FFMA R9, R9, R20, 9.9999997473787516356e-06 ;  /* 0x3727c5ac09097423 */ /* 0x000fc80000000014 */
[----:B------:R-:W1:Y:S08]  /*0640*/  MUFU.RSQ R38, R9 ;  /* 0x0000000900267308 */ /* 0x000e700000001400 */
[----:B------:R-:W2:Y:S01]  /*0650*/  MUFU.RSQ R35, R35 ;  /* 0x0000002300237308 */ /* 0x000ea20000001400 */
[----:B------:R-:W-:Y:S01]  /*0660*/  FADD R8, -R6, R22 ;  /* 0x0000001606087221 */ /* 0x000fe20000000100 */
[----:B------:R-:W-:Y:S01]  /*0670*/  CS2R R6, SRZ ;  /* 0x0000000000067805 */ /* 0x000fe2000001ff00 */
[----:B-1----:R-:W-:Y:S01]  /*0680*/  FMUL R22, R38, R5 ;  /* 0x0000000526167220 */ /* 0x002fe20000400000 */
[----:B--2---:R-:W-:Y:S01]  /*0690*/  FMUL R21, R35, R4 ;  /* 0x0000000423157220 */ /* 0x004fe20000400000 */
[----:B------:R-:W-:-:S06]  /*06a0*/  CS2R R4, SRZ ;  /* 0x0000000000047805 */ /* 0x000fcc000001ff00 */
[----:B------:R1:W2:Y:S01]  /*06b0*/  @P0 LDG.E.EL.128 R4, desc[UR6][R14.64] ;  /* 0x000000060e040981 */ /* 0x0002a2000c2e1d00 */
[----:B------:R-:W-:-:S04]  /*06c0*/  FFMA R35, R10, R20, 9.9999997473787516356e-06 ;  /* 0x3727c5ac0a237423 */ /* 0x000fc80000000014 */
[----:B------:R-:W3:Y:S01]  /*06d0*/  MUFU.RSQ R9, R35 ;  /* 0x0000002300097308 */ /* 0x000ee20000001400 */
[----:B------:R-:W-:Y:S01]  /*06e0*/  FFMA R38, R11, R20, 9.9999997473787516356e-06 ;  /* 0x3727c5ac0b267423 */ /* 0x000fe20000000014 */
[----:B-1----:R-:W-:Y:S01]  /*06f0*/  IMAD.WIDE R14, R31, 0x4, R12 ;  /* 0x000000041f0e7825 */ /* 0x002fe200078e020c */
[----:B------:R-:W-:-:S03]  /*0700*/  CS2R R10, SRZ ;  /* 0x00000000000a7805 */ /* 0x000fc6000001ff00 */
[----:B------:R-:W-:-:S04]  /*0710*/  IMAD.WIDE R30, R30, 0x4, R12 ;  /* 0x000000041e1e7825 */ /* 0x000fc800078e020c */
[----:B---3--:R-:W-:Y:S01]  /*0720*/  FMUL R32, R9, R8 ;  /* 0x0000000809207220 */ /* 0x008fe20000400000 */
[----:B------:R-:W-:-:S06]  /*0730*/  CS2R R8, SRZ ;  /* 0x0000000000087805 */ /* 0x000fcc000001ff00 */
[----:B------:R1:W3:Y:S02]  /*0740*/  @P2 LDG.E.EL.128 R8, desc[UR6][R14.64] ;  /* 0x000000060e082981 */ /* 0x0002e4000c2e1d00 */
[----:B-1----:R-:W-:Y:S01]  /*0750*/  CS2R R14, SRZ ;  /* 0x00000000000e7805 */ /* 0x002fe2000001ff00 */
[-C--:B--2---:R-:W-:Y:S01]  /*0760*/  FFMA R4, R4, R20.reuse, 9.9999997473787516356e-06 ;  /* 0x3727c5ac04047423 */ /* 0x084fe20000000014 */
[----:B------:R-:W-:-:S03]  /*0770*/  FFMA R5, R5, R20, 9.9999997473787516356e-06 ;  /* 0x3727c5ac05057423 */ /* 0x000fc60000000014 */
[----:B------:R-:W1:Y:S08]  /*0780*/  MUFU.RSQ R13, R4 ;  /* 0x00000004000d7308 */ /* 0x000e700000001400 */
[----:B------:R-:W2:Y:S01]  /*0790*/  MUFU.RSQ R12, R5 ;  /* 0x00000005000c7308 */ /* 0x000ea20000001400 */
[----:B-1----:R-:W-:Y:S01]  /*07a0*/  FMUL R16, R13, R16 ;  /* 0x000000100d107220 */ /* 0x002fe20000400000 */
[----:B--2---:R-:W-:Y:S01]  /*07b0*/  FMUL R17, R12, R17 ;  /* 0x000000110c117220 */ /* 0x004fe20000400000 */
[----:B------:R-:W-:-:S06]  /*07c0*/  CS2R R12, SRZ ;  /* 0x00000000000c7805 */ /* 0x000fcc000001ff00 */
[----:B------:R1:W2:Y:S01]  /*07d0*/  @P3 LDG.E.EL.128 R12, desc[UR6][R30.64] ;  /* 0x000000061e0c3981 */ /* 0x0002a2000c2e1d00 */
[----:B------:R-:W4:Y:S01]  /*07e0*/  S2UR UR5, SR_CgaCtaId ;  /* 0x00000000000579c3 */ /* 0x000f220000008800 */
[----:B------:R-:W-:Y:S01]  /*07f0*/  FSETP.GT.AND P0, PT, R21, RZ, PT ;  /* 0x000000ff1500720b */ /* 0x000fe20003f04000 */
[----:B------:R-:W-:Y:S01]  /*0800*/  IMAD.SHL.U32 R4, R25, 0x100, RZ ;  /* 0x0000010019047824 */ /* 0x000fe200078e00ff */
[----:B------:R-:W-:Y:S01]  /*0810*/  SHF.R.U32.HI R5, RZ, 0x4, R25 ;  /* 0x00000004ff057819 */ /* 0x000fe20000011619 */
[----:B------:R-:W-:-:S03]  /*0820*/  UMOV UR4, 0x400 ;  /* 0x0000040000047882 */ /* 0x000fc60000000000 */
[----:B------:R-:W-:-:S07]  /*0830*/  SGXT.U32 R5, R5, 0x4 ;  /* 0x000000040505781a */ /* 0x000fce0000000000 */
[----:B------:R-:W-:Y:S01]  /*0840*/  @!P0 FMUL R21, R21, 0.20000000298023223877 ;  /* 0x3e4ccccd15158820 */ /* 0x000fe20000400000 */
[----:B------:R-:W-:Y:S02]  /*0850*/  FSETP.GT.AND P0, PT, R22, RZ, PT ;  /* 0x000000ff1600720b */ /* 0x000fe40003f04000 */
[----:B------:R-:W-:Y:S01]  /*0860*/  LOP3.LUT R4, R4, 0xf00, RZ, 0xc0, !PT ;  /* 0x00000f0004047812 */ /* 0x000fe200078ec0ff */
[----:B------:R-:W-:Y:S01]  /*0870*/  FFMA R35, R6, R20, 9.9999997473787516356e-06 ;  /* 0x3727c5ac06237423 */ /* 0x000fe20000000014 */
[----:B----4-:R-:W-:Y:S02]  /*0880*/  UPRMT UR4, UR5, 0x654, UR4 ;  /* 0x0000065405047896 */ /* 0x010fe40008000004 */
[----:B------:R-:W-:-:S07]  /*0890*/  LOP3.LUT R6, R4, R5, RZ, 0xfc, !PT ;  /* 0x0000000504067212 */ /* 0x000fce00078efcff */
[----:B------:R-:W-:Y:S01]  /*08a0*/  @!P0 FMUL R22, R22, 0.20000000298023223877 ;  /* 0x3e4ccccd16168820 */ /* 0x000fe20000400000 */
[----:B------:R-:W-:Y:S02]  /*08b0*/  LEA.HI R5, R4, UR4, RZ, 0x1e ;  /* 0x0000000404057c11 */ /* 0x000fe4000f8ff0ff */
[----:B------:R-:W-:Y:S01]  /*08c0*/  FSETP.GT.AND P0, PT, R32, RZ, PT ;  /* 0x000000ff2000720b */ /* 0x000fe20003f04000 */
[----:B------:R-:W4:Y:S02]  /*08d0*/  MUFU.RSQ R38, R38 ;  /* 0x0000002600267308 */ /* 0x000f240000001400 */
[----:B------:R-:W-:Y:S01]  /*08e0*/  IMAD R5, R6, 0x4, R5 ;  /* 0x0000000406057824 */ /* 0x000fe200078e0205 */
[----:B-1----:R-:W-:-:S04]  /*08f0*/  LOP3.LUT R31, R4, 0x40, RZ, 0xfc, !PT ;  /* 0x00000040041f7812 */ /* 0x002fc800078efcff */
[----:B------:R1:W-:Y:S01]  /*0900*/  STS [R5], R21 ;  /* 0x0000001505007388 */ /* 0x0003e20000000800 */
[----:B------:R-:W5:Y:S01]  /*0910*/  MUFU.RSQ R35, R35 ;  /* 0x0000002300237308 */ /* 0x000f620000001400 */
[-C--:B------:R-:W-:Y:S01]  /*0920*/  FFMA R30, R7, R20.reuse, 9.9999997473787516356e-06 ;  /* 0x3727c5ac071e7423 */ /* 0x080fe20000000014 */
[----:B------:R-:W-:Y:S01]  /*0930*/  LEA.HI R7, R31, UR4, RZ, 0x1e ;  /* 0x000000041f077c11 */ /* 0x000fe2000f8ff0ff */
[-C--:B---3--:R-:W-:Y:S01]  /*0940*/  FFMA R9, R9, R20.reuse, 9.9999997473787516356e-06 ;  /* 0x3727c5ac09097423 */ /* 0x088fe20000000014 */
[----:B------:R-:W-:Y:S01]  /*0950*/  @!P0 FMUL R32, R32, 0.20000000298023223877 ;  /* 0x3e4ccccd20208820 */ /* 0x000fe20000400000 */
[C---:B-1----:R-:W-:Y:S02]  /*0960*/  LOP3.LUT R21, R4.reuse, 0x80, RZ, 0xfc, !PT ;  /* 0x0000008004157812 */ /* 0x042fe400078efcff */
[----:B------:R-:W-:Y:S01]  /*0970*/  LOP3.LUT R4, R4, 0xc0, RZ, 0xfc, !PT ;  /* 0x000000c004047812 */ /* 0x000fe200078efcff */
[----:B------:R-:W-:Y:S01]  /*0980*/  FFMA R8, R8, R20, 9.9999997473787516356e-06 ;  /* 0x3727c5ac08087423 */ /* 0x000fe20000000014 */
[----:B------:R-:W-:-:S02]  /*0990*/  FSETP.GT.AND P0, PT, R16, RZ, PT ;  /* 0x000000ff1000720b */ /* 0x000fc40003f04000 */
[----:B------:R-:W-:Y:S01]  /*09a0*/  LEA.HI R31, R4, UR4, RZ, 0x1e ;  /* 0x00000004041f7c11 */ /* 0x000fe2000f8ff0ff */
[----:B------:R-:W-:Y:S01]  /*09b0*/  FFMA R4, R10, R20, 9.9999997473787516356e-06 ;  /* 0x3727c5ac0a047423 */ /* 0x000fe20000000014 */
[----:B------:R-:W1:Y:S01]  /*09c0*/  MUFU.RSQ R30, R30 ;  /* 0x0000001e001e7308 */ /* 0x000e620000001400 */
[----:B----4-:R-:W-:Y:S01]  /*09d0*/  FMUL R23, R38, R23 ;  /* 0x0000001726177220 */ /* 0x010fe20000400000 */
[----:B------:R-:W-:Y:S01]  /*09e0*/  IMAD R7, R6, 0x4, R7 ;  /* 0x0000000406077824 */ /* 0x000fe200078e0207 */
[----:B------:R-:W-:Y:S01]  /*09f0*/  LEA.HI R21, R21, UR4, RZ, 0x1e ;  /* 0x0000000415157c11 */ /* 0x000fe2000f8ff0ff */
[----:B-----5:R-:W-:-:S04]  /*0a00*/  FMUL R18, R35, R18 ;  /* 0x0000001223127220 */ /* 0x020fc80000400000 */
[----:B------:R-:W3:Y:S01]  /*0a10*/  MUFU.RSQ R9, R9 ;  /* 0x0000000900097308 */ /* 0x000ee20000001400 */
[----:B------:R-:W-:Y:S01]  /*0a20*/  FSETP.GT.AND P2, PT, R23, RZ, PT ;  /* 0x000000ff1700720b */ /* 0x000fe20003f44000 */
[----:B------:R4:W-:Y:S06]  /*0a30*/  STS [R7+0x100], R22 ;  /* 0x0001001607007388 */ /* 0x0009ec0000000800 */
[----:B------:R-:W5:Y:S01]  /*0a40*/  MUFU.RSQ R8, R8 ;  /* 0x0000000800087308 */ /* 0x000f620000001400 */
[----:B------:R-:W-:Y:S01]  /*0a50*/  LEA R21, R6, R21, 0x2 ;  /* 0x0000001506157211 */ /* 0x000fe200078e10ff */
[----:B------:R-:W-:-:S06]  /*0a60*/  FFMA R11, R11, R20, 9.9999997473787516356e-06 ;  /* 0x3727c5ac0b0b7423 */ /* 0x000fcc0000000014 */
[----:B------:R-:W5:Y:S01]  /*0a70*/  MUFU.RSQ R4, R4 ;  /* 0x0000000400047308 */ /* 0x000f620000001400 */
[----:B----4-:R-:W-:Y:S01]  /*0a80*/  IMAD R22, R6, 0x4, R31 ;  /* 0x0000000406167824 */ /* 0x010fe200078e021f */
[----:B------:R-:W-:Y:S01]  /*0a90*/  FSETP.GT.AND P1, PT, R17, RZ, PT ;  /* 0x000000ff1100720b */ /* 0x000fe20003f24000 */
[----:B------:R-:W-:Y:S01]  /*0aa0*/  @!P0 FMUL R16, R16, 0.20000000298023223877 ;  /* 0x3e4ccccd10108820 */ /* 0x000fe20000400000 */
[----:B------:R-:W-:Y:S01]  /*0ab0*/  FSETP.GT.AND P0, PT, R18, RZ, PT ;  /* 0x000000ff1200720b */ /* 0x000fe20003f04000 */
[----:B-1----:R-:W-:Y:S01]  /*0ac0*/  FMUL R19, R30, R19 ;  /* 0x000000131e137220 */ /* 0x002fe20000400000 */
[----:B---3--:R-:W-:Y:S02]  /*0ad0*/  FMUL R28, R9, R28 ;  /* 0x0000001c091c7220 */ /* 0x008fe40000400000 */
[----:B------:R-:W1:Y:S01]  /*0ae0*/  MUFU.RSQ R11, R11 ;  /* 0x0000000b000b7308 */ /* 0x000e620000001400 */
[----:B-----5:R-:W-:Y:S01]  /*0af0*/  FMUL R8, R8, R29 ;  /* 0x0000001d08087220 */ /* 0x020fe20000400000 */
[----:B------:R-:W-:Y:S01]  /*0b00*/  @!P2 FMUL R23, R23, 0.20000000298023223877 ;  /* 0x3e4ccccd1717a820 */ /* 0x000fe20000400000 */
[----:B------:R-:W-:Y:S01]  /*0b10*/  FSETP.GT.AND P2, PT, R19, RZ, PT ;  /* 0x000000ff1300720b */ /* 0x000fe20003f44000 */
[----:B0-----:R-:W-:-:S03]  /*0b20*/  FMUL R10, R4, R27 ;  /* 0x0000001b040a7220 */ /* 0x001fc60000400000 */
[----:B------:R-:W-:Y:S01]  /*0b30*/  @!P1 FMUL R17, R17, 0.20000000298023223877 ;  /* 0x3e4ccccd11119820 */ /* 0x000fe20000400000 */
[----:B------:R-:W-:Y:S01]  /*0b40*/  FSETP.GT.AND P3, PT, R8, RZ, PT ;  /* 0x000000ff0800720b */ /* 0x000fe20003f64000 */
[----:B------:R-:W-:Y:S01]  /*0b50*/  @!P0 FMUL R18, R18, 0.20000000298023223877 ;  /* 0x3e4ccccd12128820 */ /* 0x000fe20000400000 */
[----:B------:R-:W-:Y:S02]  /*0b60*/  FSETP.GT.AND P0, PT, R28, RZ, PT ;  /* 0x000000ff1c00720b */ /* 0x000fe40003f04000 */
[----:B------:R-:W-:Y:S01]  /*0b70*/  FSETP.GT.AND P1, PT, R10, RZ, PT ;  /* 0x000000ff0a00720b */ /* 0x000fe20003f24000 */
[----:B-1----:R-:W-:-:S03]  /*0b80*/  FMUL R11, R11, R26 ;  /* 0x0000001a0b0b7220 */ /* 0x002fc60000400000 */
[----:B------:R-:W-:Y:S02]  /*0b90*/  @!P2 FMUL R19, R19, 0.20000000298023223877 ;  /* 0x3e4ccccd1313a820 */ /* 0x000fe40000400000 */
[----:B------:R-:W-:-:S03]  /*0ba0*/  FSETP.GT.AND P2, PT, R11, RZ, PT ;  /* 0x000000ff0b00720b */ /* 0x000fc60003f44000 */
[----:B------:R-:W-:Y:S02]  /*0bb0*/  @!P3 FMUL R8, R8, 0.20000000298023223877 ;  /* 0x3e4ccccd0808b820 */ /* 0x000fe40000400000 */
[----:B------:R-:W-:Y:S02]  /*0bc0*/  @!P0 FMUL R28, R28, 0.20000000298023223877 ;  /* 0x3e4ccccd1c1c8820 */ /* 0x000fe40000400000 */
[----:B------:R-:W-:Y:S01]  /*0bd0*/  @!P1 FMUL R10, R10, 0.20000000298023223877 ;  /* 0x3e4ccccd0a0a9820 */ /* 0x000fe20000400000 */
[----:B------:R-:W-:Y:S04]  /*0be0*/  STS [R21+0x200], R32 ;  /* 0x0002002015007388 */ /* 0x000fe80000000800 */
[----:B------:R-:W-:Y:S01]  /*0bf0*/  STS [R22+0x300], R23 ;  /* 0x0003001716007388 */ /* 0x000fe20000000800 */
[----:B------:R-:W-:-:S03]  /*0c00*/  @!P2 FMUL R11, R11, 0.20000000298023223877 ;  /* 0x3e4ccccd0b0ba820 */ /* 0x000fc60000400000 */
[----:B------:R-:W-:Y:S04]  /*0c10*/  STS [R5+0x40], R16 ;  /* 0x0000401005007388 */ /* 0x000fe80000000800 */
[----:B------:R0:W-:Y:S04]  /*0c20*/  STS [R7+0x140], R17 ;  /* 0x0001401107007388 */ /* 0x0001e80000000800 */
[----:B------:R1:W-:Y:S04]  /*0c30*/  STS [R21+0x240], R18 ;  /* 0x0002401215007388 */ /* 0x0003e80000000800 */
[----:B------:R3:W-:Y:S01]  /*0c40*/  STS [R22+0x340], R19 ;  /* 0x0003401316007388 */ /* 0x0007e20000000800 */
[----:B------:R-:W-:Y:S01]  /*0c50*/  LOP3.LUT R25, R25, 0xf0, RZ, 0xc0, !PT ;  /* 0x000000f019197812 */ /* 0x000fe200078ec0ff */
[----:B0-----:R-:W0:Y:S02]  /*0c60*/  LDC.64 R16, c[0x0][0x228] ;  /* 0x00008a00ff107b82 */ /* 0x001e240000000a00 */
[----:B------:R4:W-:Y:S04]  /*0c70*/  STS [R5+0x80], R8 ;  /* 0x0000800805007388 */ /* 0x0009e80000000800 */
[----:B------:R-:W-:Y:S04]  /*0c80*/  STS [R7+0x180], R28 ;  /* 0x0001801c07007388 */ /* 0x000fe80000000800 */
[----:B------:R-:W-:Y:S01]  /*0c90*/  STS [R21+0x280], R10 ;  /* 0x0002800a15007388 */ /* 0x000fe20000000800 */
[----:B-1----:R-:W-:-:S03]  /*0ca0*/  LOP3.LUT R18, R3, 0x3fc, RZ, 0xc0, !PT ;  /* 0x000003fc03127812 */ /* 0x002fc600078ec0ff */
[----:B------:R1:W-:Y:S01]  /*0cb0*/  STS [R22+0x380], R11 ;  /* 0x0003800b16007388 */ /* 0x0003e20000000800 */
[----:B------:R-:W-:Y:S01]  /*0cc0*/  VIADD R25, R25, UR4 ;  /* 0x0000000419197c36 */ /* 0x000fe20008000000 */
[----:B------:R-:W-:-:S04]  /*0cd0*/  LOP3.LUT R24, R24, 0x3c, R3, 0xf8, !PT ;  /* 0x0000003c18187812 */ /* 0x000fc800078ef803 */
[----:B------:R-:W-:Y:S02]  /*0ce0*/  SHF.R.S32.HI R3, RZ, 0x1f, R24 ;  /* 0x0000001fff037819 */ /* 0x000fe40000011418 */
[----:B------:R-:W-:Y:S02]  /*0cf0*/  LOP3.LUT R23, R2, R0, RZ, 0xfc, !PT ;  /* 0x0000000002177212 */ /* 0x000fe400078efcff */
[----:B---3--:R-:W-:Y:S01]  /*0d00*/  LOP3.LUT R19, R2, 0x20, R0, 0xfe, !PT ;  /* 0x0000002002137812 */ /* 0x008fe200078efe00 */
[-C--:B--2---:R-:W-:Y:S01]  /*0d10*/  FFMA R6, R12, R20.reuse, 9.9999997473787516356e-06 ;  /* 0x3727c5ac0c067423 */ /* 0x084fe20000000014 */
[-C--:B------:R-:W-:Y:S01]  /*0d20*/  FFMA R13, R13, R20.reuse, 9.9999997473787516356e-06 ;  /* 0x3727c5ac0d0d7423 */ /* 0x080fe20000000014 */
[-C--:B------:R-:W-:Y:S01]  /*0d30*/  FFMA R14, R14, R20.reuse, 9.9999997473787516356e-06 ;  /* 0x3727c5ac0e0e7423 */ /* 0x080fe20000000014 */
[----:B------:R-:W-:-:S03]  /*0d40*/  FFMA R15, R15, R20, 9.9999997473787516356e-06 ;  /* 0x3727c5ac0f0f7423 */ /* 0x000fc60000000014 */
[----:B------:R-:W2:Y:S08]  /*0d50*/  MUFU.RSQ R6, R6 ;  /* 0x0000000600067308 */ /* 0x000eb00000001400 */
[----:B------:R-:W3:Y:S08]  /*0d60*/  MUFU.RSQ R13, R13 ;  /* 0x0000000d000d7308 */ /* 0x000ef00000001400 */
[----:B------:R-:W5:Y:S08]  /*0d70*/  MUFU.RSQ R9, R14 ;  /* 0x0000000e00097308 */ /* 0x000f700000001400 */
[----:B------:R-:W0:Y:S01]  /*0d80*/  MUFU.RSQ R4, R15 ;  /* 0x0000000f00047308 */ /* 0x000e220000001400 */
[----:B--2---:R-:W-:Y:S01]  /*0d90*/  FMUL R6, R6, R37 ;  /* 0x0000002506067220 */ /* 0x004fe20000400000 */
[----:B---3--:R-:W-:Y:S01]  /*0da0*/  FMUL R36, R13, R36 ;  /* 0x000000240d247220 */ /* 0x008fe20000400000 */
[----:B-----5:R-:W-:-:S03]  /*0db0*/  FMUL R34, R9, R34 ;  /* 0x0000002209227220 */ /* 0x020fc60000400000 */
[----:B------:R-:W-:Y:S02]  /*0dc0*/  FSETP.GT.AND P4, PT, R6, RZ, PT ;  /* 0x000000ff0600720b */ /* 0x000fe40003f84000 */
[----:B------:R-:W-:Y:S01]  /*0dd0*/  FSETP.GT.AND P3, PT, R36, RZ, PT ;  /* 0x000000ff2400720b */ /* 0x000fe20003f64000 */
[----:B0-----:R-:W-:Y:S01]  /*0de0*/  FMUL R33, R4, R33 ;  /* 0x0000002104217220 */ /* 0x001fe20000400000 */
[----:B------:R-:W-:-:S04]  /*0df0*/  FSETP.GT.AND P1, PT, R34, RZ, PT ;  /* 0x000000ff2200720b */ /* 0x000fc80003f24000 */
[----:B------:R-:W-:-:S05]  /*0e00*/  FSETP.GT.AND P0, PT, R33, RZ, PT ;  /* 0x000000ff2100720b */ /* 0x000fca0003f04000 */
[----:B------:R-:W-:Y:S02]  /*0e10*/  @!P4 FMUL R6, R6, 0.20000000298023223877 ;  /* 0x3e4ccccd0606c820 */ /* 0x000fe40000400000 */
[----:B------:R-:W-:-:S03]  /*0e20*/  @!P3 FMUL R36, R36, 0.20000000298023223877 ;  /* 0x3e4ccccd2424b820 */ /* 0x000fc60000400000 */
[----:B------:R-:W-:Y:S01]  /*0e30*/  STS [R5+0xc0], R6 ;  /* 0x0000c00605007388 */ /* 0x000fe20000000800 */
[----:B------:R-:W-:-:S03]  /*0e40*/  @!P1 FMUL R34, R34, 0.20000000298023223877 ;  /* 0x3e4ccccd22229820 */ /* 0x000fc60000400000 */
[----:B------:R-:W-:Y:S01]  /*0e50*/  STS [R7+0x1c0], R36 ;  /* 0x0001c02407007388 */ /* 0x000fe20000000800 */
[----:B------:R-:W-:-:S03]  /*0e60*/  @!P0 FMUL R33, R33, 0.20000000298023223877 ;  /* 0x3e4ccccd21218820 */ /* 0x000fc60000400000 */
[----:B------:R0:W-:Y:S01]  /*0e70*/  STS [R21+0x2c0], R34 ;  /* 0x0002c02215007388 */ /* 0x0001e20000000800 */
[----:B------:R-:W-:-:S03]  /*0e80*/  LOP3.LUT R4, R18, 0x400, RZ, 0xfc, !PT ;  /* 0x0000040012047812 */ /* 0x000fc600078efcff */
[----:B------:R2:W-:Y:S01]  /*0e90*/  STS [R22+0x3c0], R33 ;  /* 0x0003c02116007388 */ /* 0x0005e20000000800 */
[----:B------:R-:W-:Y:S02]  /*0ea0*/  LOP3.LUT R9, R18, 0x800, RZ, 0xfc, !PT ;  /* 0x0000080012097812 */ /* 0x000fe400078efcff */
[----:B------:R-:W-:Y:S02]  /*0eb0*/  SHF.R.U32.HI R4, RZ, 0x2, R4 ;  /* 0x00000002ff047819 */ /* 0x000fe40000011604 */
[----:B------:R-:W-:Y:S02]  /*0ec0*/  SHF.R.U32.HI R9, RZ, 0x2, R9 ;  /* 0x00000002ff097819 */ /* 0x000fe40000011609 */
[----:B------:R-:W-:Y:S02]  /*0ed0*/  LOP3.LUT R4, R4, 0x1f0, RZ, 0xc0, !PT ;  /* 0x000001f004047812 */ /* 0x000fe400078ec0ff */
[----:B----4-:R-:W-:-:S03]  /*0ee0*/  LOP3.LUT R8, R9, 0x2f0, RZ, 0xc0, !PT ;  /* 0x000002f009087812 */ /* 0x010fc600078ec0ff */
[----:B------:R-:W-:Y:S01]  /*0ef0*/  VIADD R9, R4, UR4 ;  /* 0x0000000404097c36 */ /* 0x000fe20008000000 */
[----:B-1----:R-:W-:Y:S01]  /*0f00*/  IADD3 R11, R8, UR4, RZ ;  /* 0x00000004080b7c10 */ /* 0x002fe2000fffe0ff */
[C---:B------:R-:W-:Y:S01]  /*0f10*/  IMAD R4, R18.reuse, 0x4, R25 ;  /* 0x0000000412047824 */ /* 0x040fe200078e0219 */
[----:B------:R-:W-:Y:S01]  /*0f20*/  BAR.SYNC.DEFER_BLOCKING 0x0 ;  /* 0x0000000000007b1d */ /* 0x000fe20000010000 */
[C---:B------:R-:W-:Y:S01]  /*0f30*/  IMAD R9, R18.reuse, 0x4, R9 ;  /* 0x0000000412097824 */ /* 0x040fe200078e0209 */
[----:B------:R-:W-:Y:S02]  /*0f40*/  LEA R12, R18, R11, 0x2 ;  /* 0x0000000b120c7211 */ /* 0x000fe400078e10ff */
[----:B------:R-:W-:Y:S02]  /*0f50*/  LEA.HI R20, R3, R24, RZ, 0x4 ;  /* 0x0000001803147211 */ /* 0x000fe400078f20ff */
[----:B------:R-:W1:Y:S04]  /*0f60*/  LDS.128 R4, [R4] ;  /* 0x0000000004047984 */ /* 0x000e680000000c00 */
[----:B------:R-:W3:Y:S04]  /*0f70*/  LDS.128 R8, [R9+0x1000] ;  /* 0x0010000009087984 */ /* 0x000ee80000000c00 */
[----:B------:R-:W4:Y:S01]  /*0f80*/  LDS.128 R12, [R12+0x2000] ;  /* 0x002000000c0c7984 */ /* 0x000f220000000c00 */
[C---:B0-----:R-:W-:Y:S01]  /*0f90*/  IMAD.SHL.U32 R21, R20.reuse, 0x80, RZ ;  /* 0x0000008014157824 */ /* 0x041fe200078e00ff */
[----:B------:R-:W-:-:S02]  /*0fa0*/  LOP3.LUT R25, R20, 0xfffffff0, RZ, 0xc0, !PT ;  /* 0xfffffff014197812 */ /* 0x000fc400078ec0ff */
[----:B--2---:R-:W-:Y:S02]  /*0fb0*/  LOP3.LUT R22, R18, 0xc00, RZ, 0xfc, !PT ;  /* 0x00000c0012167812 */ /* 0x004fe400078efcff */
[----:B------:R-:W-:Y:S02]  /*0fc0*/  LOP3.LUT R20, R21, 0xfffff800, RZ, 0xc0, !PT ;  /* 0xfffff80015147812 */ /* 0x000fe400078ec0ff */
[----:B------:R-:W-:Y:S02]  /*0fd0*/  ISETP.GE.AND P0, PT, R24, 0x40, PT ;  /* 0x000000401800780c */ /* 0x000fe40003f06270 */
[----:B------:R-:W-:Y:S02]  /*0fe0*/  LOP3.LUT R21, R2, 0x10, R0, 0xfe, !PT ;  /* 0x0000001002157812 */ /* 0x000fe400078efe00 */
[----:B------:R-:W-:Y:S02]  /*0ff0*/  LOP3.LUT R3, R2, 0x30, R0, 0xfe, !PT ;  /* 0x0000003002037812 */ /* 0x000fe400078efe00 */
[----:B------:R-:W-:-:S02]  /*1000*/  IADD3 R0, R20, R24, -R25 ;  /* 0x0000001814007210 */ /* 0x000fc40007ffe819 */
[----:B------:R-:W-:Y:S02]  /*1010*/  SHF.R.U32.HI R22, RZ, 0x2, R22 ;  /* 0x00000002ff167819 */ /* 0x000fe40000011616 */
[----:B------:R-:W-:Y:S02]  /*1020*/  ISETP.LT.AND P3, PT, R23, 0x80, !P0 ;  /* 0x000000801700780c */ /* 0x000fe40004761270 */
[----:B------:R-:W-:Y:S02]  /*1030*/  ISETP.LT.AND P2, PT, R21, 0x80, !P0 ;  /* 0x000000801500780c */ /* 0x000fe40004741270 */
[----:B------:R-:W-:Y:S01]  /*1040*/  ISETP.LT.AND P1, PT, R19, 0x80, !P0 ;  /* 0x000000801300780c */ /* 0x000fe20004721270 */
[----:B------:R-:W-:Y:S01]  /*1050*/  IMAD R23, R23, 0x10, R0 ;  /* 0x0000001017177824 */ /* 0x000fe200078e0200 */
[----:B------:R-:W-:Y:S02]  /*1060*/  LOP3.LUT R22, R22, 0x3f0, RZ, 0xc0, !PT ;  /* 0x000003f016167812 */ /* 0x000fe400078ec0ff */
[----:B------:R-:W-:-:S02]  /*1070*/  ISETP.LT.AND P0, PT, R3, 0x80, !P0 ;  /* 0x000000800300780c */ /* 0x000fc40004701270 */
[----:B------:R-:W-:Y:S01]  /*1080*/  LEA R25, R21, R0, 0x4 ;  /* 0x0000000015197211 */ /* 0x000fe200078e20ff */
[----:B------:R-:W-:Y:S02]  /*1090*/  IMAD R19, R19, 0x10, R0 ;  /* 0x0000001013137824 */ /* 0x000fe400078e0200 */
[----:B------:R-:W-:Y:S02]  /*10a0*/  VIADD R27, R22, UR4 ;  /* 0x00000004161b7c36 */ /* 0x000fe40008000000 */
[----:B------:R-:W-:-:S04]  /*10b0*/  IMAD.WIDE R20, R23, 0x4, R16 ;  /* 0x0000000417147825 */ /* 0x000fc800078e0210 */
[--C-:B------:R-:W-:Y:S01]  /*10c0*/  IMAD.WIDE R22, R25, 0x4, R16.reuse ;  /* 0x0000000419167825 */ /* 0x100fe200078e0210 */
[----:B-1----:R0:W-:Y:S03]  /*10d0*/  @P3 STG.E.128 desc[UR6][R20.64], R4 ;  /* 0x0000000414003986 */ /* 0x0021e6000c101d06 */
[----:B------:R-:W-:Y:S01]  /*10e0*/  IMAD.WIDE R24, R19, 0x4, R16 ;  /* 0x0000000413187825 */ /* 0x000fe200078e0210 */
[----:B---3--:R0:W-:Y:S01]  /*10f0*/  @P2 STG.E.128 desc[UR6][R22.64], R8 ;  /* 0x0000000816002986 */ /* 0x0081e2000c101d06 */
[----:B------:R-:W-:-:S03]  /*1100*/  LEA R27, R18, R27, 0x2 ;  /* 0x0000001b121b7211 */ /* 0x000fc600078e10ff */
[----:B----4-:R0:W-:Y:S02]  /*1110*/  @P1 STG.E.128 desc[UR6][R24.64], R12 ;  /* 0x0000000c18001986 */ /* 0x0101e4000c101d06 */
[----:B0-----:R-:W-:Y:S05]  /*1120*/  @!P0 EXIT ;  /* 0x000000000000894d */ /* 0x001fea0003800000 */
[----:B0-----:R-:W0:Y:S01]  /*1130*/  LDS.128 R24, [R27+0x3000] ;  /* 0x003000001b187984 */ /* 0x001e220000000c00 */
[----:B------:R-:W-:-:S04]  /*1140*/  IMAD R3, R3, 0x10, R0 ;  /* 0x0000001003037824 */ /* 0x000fc800078e0200 */
[----:B------:R-:W-:-:S05]  /*1150*/  IMAD.WIDE R16, R3, 0x4, R16 ;  /* 0x0000000403107825 */ /* 0x000fca00078e0210 */
[----:B0-----:R-:W-:Y:S01]  /*1160*/  STG.E.128 desc[UR6][R16.64], R24 ;  /* 0x0000001810007986 */ /* 0x001fe2000c101d06 */
[----:B------:R-:W-:Y:S05]  /*1170*/  EXIT ;  /* 0x000000000000794d */ /* 0x000fea0003800000 */
.L_x_0:
[----:B------:R-:W-:-:S00]  /*1180*/  BRA `(.L_x_0) ;  /* 0xfffffffc00fc7947 */ /* 0x000fc0000383ffff */
[----:B------:R-:W-:-:S00]  /*1190*/  NOP ;  /* 0x0000000000007918 */ /* 0x000fc00000000000 */
        /* <DEDUP_REMOVED lines=14> */
.L_x_1:


//--------------------- .nv.global.init           --------------------------
	.section	.nv.global.init,"aw",@progbits
.nv.global.init:
	.type		_$_str,@object
	.size		_$_str,(.L_0 - _$_str)
_$_str:
        /*0000*/ 	.byte	0x5f, 0x5f, 0x43, 0x55, 0x44, 0x41, 0x5f, 0x46, 0x54, 0x5a, 0x00
.L_0:


//--------------------- .nv.shared.triton_poi_fused_leaky_relu_4 --------------------------
	.section	.nv.shared.triton_poi_fused_leaky_relu_4,"aw",@nobits
	.sectionflags	@""
	.align	16
	.zero		1024


//--------------------- .nv.constant0.triton_poi_fused_leaky_relu_4 --------------------------
	.section	.nv.constant0.triton_poi_fused_leaky_relu_4,"a",@progbits
	.sectionflags	@""
	.align	4
.nv.constant0.triton_poi_fused_leaky_relu_4:
	.zero		568
